//
// Generated by NVIDIA NVVM Compiler
//
// Compiler Build ID: CL-36424714
// Cuda compilation tools, release 13.0, V13.0.88
// Based on NVVM 20.0.0
//

.version 9.0
.target sm_100
.address_size 64

	// .globl	_Z10SyncKernelv
.extern .func  (.param .b32 func_retval0) vprintf
(
	.param .b64 vprintf_param_0,
	.param .b64 vprintf_param_1
)
;
.global .align 1 .b8 $str[29] = {84, 72, 82, 69, 65, 68, 32, 37, 100, 32, 105, 110, 32, 66, 108, 111, 99, 107, 32, 40, 37, 100, 44, 32, 37, 100, 41, 10};

.visible .entry _Z10SyncKernelv()
{
	.local .align 8 .b8 	__local_depot0[16];
	.reg .b64 	%SP;
	.reg .b64 	%SPL;
	.reg .b32 	%r<9>;
	.reg .b64 	%rd<5>;

	mov.u64 	%SPL, __local_depot0;
	cvta.local.u64 	%SP, %SPL;
	add.u64 	%rd1, %SP, 0;
	add.u64 	%rd2, %SPL, 0;
	mov.u32 	%r1, %tid.x;
	mov.u32 	%r2, %ntid.y;
	mov.u32 	%r3, %tid.y;
	mad.lo.s32 	%r4, %r1, %r2, %r3;
	mov.u32 	%r5, %ctaid.x;
	mov.u32 	%r6, %ctaid.y;
	st.local.v2.u32 	[%rd2], {%r4, %r5};
	st.local.u32 	[%rd2+8], %r6;
	mov.u64 	%rd3, $str;
	cvta.global.u64 	%rd4, %rd3;
	{ // callseq 0, 0
	.param .b64 param0;
	st.param.b64 	[param0], %rd4;
	.param .b64 param1;
	st.param.b64 	[param1], %rd1;
	.param .b32 retval0;
	call.uni (retval0), 
	vprintf, 
	(
	param0, 
	param1
	);
	ld.param.b32 	%r7, [retval0];
	} // callseq 0
	ret;

}


// ===== COMPILED SASS (sm_100) =====

	.target	sm_100

	.elftype	@"ET_EXEC"


//--------------------- .note.nv.tkinfo           --------------------------
	.section	.note.nv.tkinfo,"",@"SHT_NOTE"
	.sectionflags	@"SHF_NOTE_NV_TKINFO"
	.tkinfo
        /*0018*/ 	.word	0x00000002
        /*0030*/ 	.string	""
        /*0030*/ 	.string	"ptxas"
        /*0030*/ 	.string	"Cuda compilation tools, release 13.0, V13.0.88"
        /*0030*/ 	.string	"Build cuda_13.0.r13.0/compiler.36424714_0"
        /*0030*/ 	.string	"-arch sm_100 -m 64 "



//--------------------- .note.nv.cuinfo           --------------------------
	.section	.note.nv.cuinfo,"",@"SHT_NOTE"
	.sectionflags	@"SHF_NOTE_NV_CUINFO"
        /*0018*/ 	.short	0x0002
        /*001a*/ 	.short	0x0064
        /*001c*/ 	.short	0x0082
	.zero		2


//--------------------- .nv.info                  --------------------------
	.section	.nv.info,"",@"SHT_CUDA_INFO"
	.align	4


	//----- nvinfo : EIATTR_REGCOUNT
	.align		4
        /*0000*/ 	.byte	0x04, 0x2f
        /*0002*/ 	.short	(.L_2 - .L_1)
	.align		4
.L_1:
        /*0004*/ 	.word	index@(_Z10SyncKernelv)
        /*0008*/ 	.word	0x00000018


	//----- nvinfo : EIATTR_FRAME_SIZE
	.align		4
.L_2:
        /*000c*/ 	.byte	0x04, 0x11
        /*000e*/ 	.short	(.L_4 - .L_3)
	.align		4
.L_3:
        /*0010*/ 	.word	index@(_Z10SyncKernelv)
        /*0014*/ 	.word	0x00000010


	//----- nvinfo : EIATTR_MIN_STACK_SIZE
	.align		4
.L_4:
        /*0018*/ 	.byte	0x04, 0x12
        /*001a*/ 	.short	(.L_6 - .L_5)
	.align		4
.L_5:
        /*001c*/ 	.word	index@(_Z10SyncKernelv)
        /*0020*/ 	.word	0x00000010
.L_6:


//--------------------- .nv.compat                --------------------------
	.section	.nv.compat,"",@"SHT_CUDA_COMPAT_INFO"
	.align	4
        /*0000*/ 	.byte	0x02, 0x09, 0x00, 0x00, 0x02, 0x02, 0x01, 0x00, 0x02, 0x05, 0x05, 0x00, 0x03, 0x07, 0x01, 0x01
        /*0010*/ 	.byte	0x02, 0x03, 0x00, 0x00, 0x02, 0x06, 0x01, 0x00, 0x04, 0x0b, 0x08, 0x00, 0x09, 0x00, 0x00, 0x00
        /*0020*/ 	.byte	0x00, 0x00, 0x00, 0x00


//--------------------- .nv.info._Z10SyncKernelv  --------------------------
	.section	.nv.info._Z10SyncKernelv,"",@"SHT_CUDA_INFO"
	.sectionflags	@""
	.align	4


	//----- nvinfo : EIATTR_CUDA_API_VERSION
	.align		4
        /*0000*/ 	.byte	0x04, 0x37
        /*0002*/ 	.short	(.L_8 - .L_7)
.L_7:
        /*0004*/ 	.word	0x00000082


	//----- nvinfo : EIATTR_SPARSE_MMA_MASK
	.align		4
.L_8:
        /*0008*/ 	.byte	0x03, 0x50
        /*000a*/ 	.short	0x0000


	//----- nvinfo : EIATTR_MAXREG_COUNT
	.align		4
        /*000c*/ 	.byte	0x03, 0x1b
        /*000e*/ 	.short	0x00ff


	//----- nvinfo : EIATTR_EXTERNS
	.align		4
        /*0010*/ 	.byte	0x04, 0x0f
        /*0012*/ 	.short	(.L_10 - .L_9)


	//   ....[0]....
	.align		4
.L_9:
        /*0014*/ 	.word	index@(vprintf)


	//----- nvinfo : EIATTR_MERCURY_ISA_VERSION
	.align		4
.L_10:
        /*0018*/ 	.byte	0x03, 0x5f
        /*001a*/ 	.short	0x0101


	//----- nvinfo : EIATTR_VRC_CTA_INIT_COUNT
	.align		4
        /*001c*/ 	.byte	0x02, 0x4a
	.zero		1
	.zero		1


	//----- nvinfo : EIATTR_SYSCALL_OFFSETS
	.align		4
        /*0020*/ 	.byte	0x04, 0x46
        /*0022*/ 	.short	(.L_12 - .L_11)


	//   ....[0]....
.L_11:
        /*0024*/ 	.word	0x00000140


	//----- nvinfo : EIATTR_EXIT_INSTR_OFFSETS
	.align		4
.L_12:
        /*0028*/ 	.byte	0x04, 0x1c
        /*002a*/ 	.short	(.L_14 - .L_13)


	//   ....[0]....
.L_13:
        /*002c*/ 	.word	0x00000150


	//----- nvinfo : EIATTR_SW_WAR
	.align		4
.L_14:
        /*0030*/ 	.byte	0x04, 0x36
        /*0032*/ 	.short	(.L_16 - .L_15)
.L_15:
        /*0034*/ 	.word	0x00000008
.L_16:


//--------------------- .nv.callgraph             --------------------------
	.section	.nv.callgraph,"",@"SHT_CUDA_CALLGRAPH"
	.align	4
	.sectionentsize	8
	.align		4
        /*0000*/ 	.word	0x00000000
	.align		4
        /*0004*/ 	.word	0xffffffff
	.align		4
        /*0008*/ 	.word	index@(_Z10SyncKernelv)
	.align		4
        /*000c*/ 	.word	index@(vprintf)
	.align		4
        /*0010*/ 	.word	0x00000000
	.align		4
        /*0014*/ 	.word	0xfffffffe
	.align		4
        /*0018*/ 	.word	0x00000000
	.align		4
        /*001c*/ 	.word	0xfffffffd
	.align		4
        /*0020*/ 	.word	0x00000000
	.align		4
        /*0024*/ 	.word	0xfffffffc


//--------------------- .nv.constant4             --------------------------
	.section	.nv.constant4,"a",@progbits
	.align	8
	.align		8
.nv.constant4:
        /*0000*/ 	.dword	vprintf
	.align		8
        /*0008*/ 	.dword	$str


//--------------------- .text._Z10SyncKernelv     --------------------------
	.section	.text._Z10SyncKernelv,"ax",@progbits
	.align	128
        .global         _Z10SyncKernelv
        .type           _Z10SyncKernelv,@function
        .size           _Z10SyncKernelv,(.L_x_2 - _Z10SyncKernelv)
        .other          _Z10SyncKernelv,@"STO_CUDA_ENTRY STV_DEFAULT"
_Z10SyncKernelv:
.text._Z10SyncKernelv:
[----:B------:R-:W0:Y:S01]  /*0000*/  LDC R1, c[0x0][0x37c] ;  /* 0x0000df00ff017b82 */ /* 0x000e220000000800 */
[----:B------:R-:W1:Y:S01]  /*0010*/  S2R R2, SR_TID.X ;  /* 0x0000000000027919 */ /* 0x000e620000002100 */
[----:B------:R-:W2:Y:S01]  /*0020*/  LDCU UR5, c[0x0][0x2fc] ;  /* 0x00005f80ff0577ac */ /* 0x000ea20008000800 */
[----:B0-----:R-:W-:Y:S01]  /*0030*/  VIADD R1, R1, 0xfffffff0 ;  /* 0xfffffff001017836 */ /* 0x001fe20000000000 */
[----:B------:R-:W-:Y:S01]  /*0040*/  MOV R0, 0x0 ;  /* 0x0000000000007802 */ /* 0x000fe20000000f00 */
[----:B------:R-:W1:Y:S01]  /*0050*/  S2R R5, SR_TID.Y ;  /* 0x0000000000057919 */ /* 0x000e620000002200 */
[----:B------:R-:W1:Y:S02]  /*0060*/  LDCU UR6, c[0x0][0x364] ;  /* 0x00006c80ff0677ac */ /* 0x000e640008000800 */
[----:B------:R0:W3:Y:S01]  /*0070*/  LDC.64 R8, c[0x4][R0] ;  /* 0x0100000000087b82 */ /* 0x0000e20000000a00 */
[----:B------:R-:W4:Y:S01]  /*0080*/  S2R R10, SR_CTAID.Y ;  /* 0x00000000000a7919 */ /* 0x000f220000002600 */
[----:B------:R-:W5:Y:S01]  /*0090*/  LDCU UR4, c[0x0][0x2f8] ;  /* 0x00005f00ff0477ac */ /* 0x000f620008000800 */
[----:B------:R-:W0:Y:S01]  /*00a0*/  S2R R3, SR_CTAID.X ;  /* 0x0000000000037919 */ /* 0x000e220000002500 */
[----:B-----5:R-:W-:-:S05]  /*00b0*/  IADD3 R6, P0, PT, R1, UR4, RZ ;  /* 0x0000000401067c10 */ /* 0x020fca000ff1e0ff */
[----:B--2---:R-:W-:Y:S02]  /*00c0*/  IMAD.X R7, RZ, RZ, UR5, P0 ;  /* 0x00000005ff077e24 */ /* 0x004fe400080e06ff */
[----:B-1----:R-:W-:Y:S01]  /*00d0*/  IMAD R2, R2, UR6, R5 ;  /* 0x0000000602027c24 */ /* 0x002fe2000f8e0205 */
[----:B------:R-:W1:Y:S01]  /*00e0*/  LDCU.64 UR6, c[0x4][0x8] ;  /* 0x01000100ff0677ac */ /* 0x000e620008000a00 */
[----:B----4-:R2:W-:Y:S04]  /*00f0*/  STL [R1+0x8], R10 ;  /* 0x0000080a01007387 */ /* 0x0105e80000100800 */
[----:B0-----:R2:W-:Y:S01]  /*0100*/  STL.64 [R1], R2 ;  /* 0x0000000201007387 */ /* 0x0015e20000100a00 */
[----:B-1----:R-:W-:Y:S01]  /*0110*/  IMAD.U32 R4, RZ, RZ, UR6 ;  /* 0x00000006ff047e24 */ /* 0x002fe2000f8e00ff */
[----:B--23--:R-:W-:-:S07]  /*0120*/  MOV R5, UR7 ;  /* 0x0000000700057c02 */ /* 0x00cfce0008000f00 */
[----:B------:R-:W-:-:S07]  /*0130*/  LEPC R20, `(.L_x_0) ;  /* 0x000000001014794e */ /* 0x000fce0000000000 */
[----:B------:R-:W-:Y:S05]  /*0140*/  CALL.ABS.NOINC R8 ;  /* 0x0000000008007343 */ /* 0x000fea0003c00000 */
.L_x_0:
[----:B------:R-:W-:Y:S05]  /*0150*/  EXIT ;  /* 0x000000000000794d */ /* 0x000fea0003800000 */
.L_x_1:
[----:B------:R-:W-:-:S00]  /*0160*/  BRA `(.L_x_1) ;  /* 0xfffffffc00fc7947 */ /* 0x000fc0000383ffff */
[----:B------:R-:W-:-:S00]  /*0170*/  NOP ;  /* 0x0000000000007918 */ /* 0x000fc00000000000 */
        /* <DEDUP_REMOVED lines=8> */
.L_x_2:


//--------------------- .nv.global.init           --------------------------
	.section	.nv.global.init,"aw",@progbits
.nv.global.init:
	.type		$str,@object
	.size		$str,(.L_0 - $str)
$str:
        /*0000*/ 	.byte	0x54, 0x48, 0x52, 0x45, 0x41, 0x44, 0x20, 0x25, 0x64, 0x20, 0x69, 0x6e, 0x20, 0x42, 0x6c, 0x6f
        /*0010*/ 	.byte	0x63, 0x6b, 0x20, 0x28, 0x25, 0x64, 0x2c, 0x20, 0x25, 0x64, 0x29, 0x0a, 0x00
.L_0:


//--------------------- .nv.shared.reserved.0     --------------------------
	.section	.nv.shared.reserved.0,"aw",@nobits
	.weak		__nv_reservedSMEM_offset_0_alias
	.size		__nv_reservedSMEM_offset_0_alias, 0, 64
	.other		__nv_reservedSMEM_offset_0_alias,@"STO_CUDA_RESERVED_SHARED STV_DEFAULT"
__nv_reservedSMEM_offset_0_alias:
	.zero		0
	.zero		64


//--------------------- .nv.constant0._Z10SyncKernelv --------------------------
	.section	.nv.constant0._Z10SyncKernelv,"a",@progbits
	.sectionflags	@""
	.align	4
.nv.constant0._Z10SyncKernelv:
	.zero		896


//--------------------- SYMBOLS --------------------------

	.type		.nv.reservedSmem.offset0,@object
	.size		.nv.reservedSmem.offset0,0x4
	.type		vprintf,@function
